//
// Generated by NVIDIA NVVM Compiler
//
// Compiler Build ID: CL-36424714
// Cuda compilation tools, release 13.0, V13.0.88
// Based on NVVM 20.0.0
//

.version 9.0
.target sm_100
.address_size 64

	// .globl	_Z9ab_kerneliiiPiS_S_
// _ZZ9ab_kerneliiiPiS_S_E2ab has been demoted
// _ZZ10cdt_kerneliiiPiS_S_E3cdt has been demoted

.visible .entry _Z9ab_kerneliiiPiS_S_(
	.param .u32 _Z9ab_kerneliiiPiS_S__param_0,
	.param .u32 _Z9ab_kerneliiiPiS_S__param_1,
	.param .u32 _Z9ab_kerneliiiPiS_S__param_2,
	.param .u64 .ptr .align 1 _Z9ab_kerneliiiPiS_S__param_3,
	.param .u64 .ptr .align 1 _Z9ab_kerneliiiPiS_S__param_4,
	.param .u64 .ptr .align 1 _Z9ab_kerneliiiPiS_S__param_5
)
{
	.reg .pred 	%p<11>;
	.reg .b32 	%r<134>;
	.reg .b64 	%rd<13>;
	// demoted variable
	.shared .align 4 .b8 _ZZ9ab_kerneliiiPiS_S_E2ab[4096];
	ld.param.u32 	%r38, [_Z9ab_kerneliiiPiS_S__param_1];
	ld.param.u32 	%r39, [_Z9ab_kerneliiiPiS_S__param_2];
	ld.param.u64 	%rd2, [_Z9ab_kerneliiiPiS_S__param_3];
	ld.param.u64 	%rd3, [_Z9ab_kerneliiiPiS_S__param_4];
	ld.param.u64 	%rd4, [_Z9ab_kerneliiiPiS_S__param_5];
	cvta.to.global.u64 	%rd5, %rd4;
	mov.u32 	%r1, %ctaid.x;
	mov.u32 	%r2, %ctaid.y;
	mov.u32 	%r3, %tid.x;
	mad.lo.s32 	%r40, %r39, %r1, %r2;
	mul.wide.s32 	%rd6, %r40, 4;
	add.s64 	%rd1, %rd5, %rd6;
	mov.b32 	%r41, 0;
	st.global.u32 	[%rd1], %r41;
	setp.ge.s32 	%p1, %r3, %r38;
	@%p1 bra 	$L__BB0_2;
	cvta.to.global.u64 	%rd7, %rd2;
	cvta.to.global.u64 	%rd8, %rd3;
	mad.lo.s32 	%r42, %r38, %r1, %r3;
	mul.wide.u32 	%rd9, %r42, 4;
	add.s64 	%rd10, %rd7, %rd9;
	ld.global.u32 	%r43, [%rd10];
	mad.lo.s32 	%r44, %r39, %r3, %r2;
	mul.wide.s32 	%rd11, %r44, 4;
	add.s64 	%rd12, %rd8, %rd11;
	ld.global.u32 	%r45, [%rd12];
	mul.lo.s32 	%r46, %r45, %r43;
	shl.b32 	%r47, %r3, 2;
	mov.u32 	%r48, _ZZ9ab_kerneliiiPiS_S_E2ab;
	add.s32 	%r49, %r48, %r47;
	st.shared.u32 	[%r49], %r46;
$L__BB0_2:
	bar.sync 	0;
	setp.lt.s32 	%p2, %r38, 1;
	@%p2 bra 	$L__BB0_16;
	ld.global.u32 	%r133, [%rd1];
	and.b32  	%r5, %r38, 15;
	setp.lt.u32 	%p3, %r38, 16;
	mov.b32 	%r126, 0;
	@%p3 bra 	$L__BB0_6;
	and.b32  	%r126, %r38, 2147483632;
	mov.u32 	%r53, _ZZ9ab_kerneliiiPiS_S_E2ab;
	add.s32 	%r118, %r53, 32;
	neg.s32 	%r119, %r126;
$L__BB0_5:
	.pragma "nounroll";
	ld.shared.u32 	%r54, [%r118+-32];
	add.s32 	%r55, %r54, %r133;
	ld.shared.u32 	%r56, [%r118+-28];
	add.s32 	%r57, %r56, %r55;
	ld.shared.u32 	%r58, [%r118+-24];
	add.s32 	%r59, %r58, %r57;
	ld.shared.u32 	%r60, [%r118+-20];
	add.s32 	%r61, %r60, %r59;
	ld.shared.u32 	%r62, [%r118+-16];
	add.s32 	%r63, %r62, %r61;
	ld.shared.u32 	%r64, [%r118+-12];
	add.s32 	%r65, %r64, %r63;
	ld.shared.u32 	%r66, [%r118+-8];
	add.s32 	%r67, %r66, %r65;
	ld.shared.u32 	%r68, [%r118+-4];
	add.s32 	%r69, %r68, %r67;
	ld.shared.u32 	%r70, [%r118];
	add.s32 	%r71, %r70, %r69;
	ld.shared.u32 	%r72, [%r118+4];
	add.s32 	%r73, %r72, %r71;
	ld.shared.u32 	%r74, [%r118+8];
	add.s32 	%r75, %r74, %r73;
	ld.shared.u32 	%r76, [%r118+12];
	add.s32 	%r77, %r76, %r75;
	ld.shared.u32 	%r78, [%r118+16];
	add.s32 	%r79, %r78, %r77;
	ld.shared.u32 	%r80, [%r118+20];
	add.s32 	%r81, %r80, %r79;
	ld.shared.u32 	%r82, [%r118+24];
	add.s32 	%r83, %r82, %r81;
	ld.shared.u32 	%r84, [%r118+28];
	add.s32 	%r133, %r84, %r83;
	add.s32 	%r119, %r119, 16;
	add.s32 	%r118, %r118, 64;
	setp.ne.s32 	%p4, %r119, 0;
	@%p4 bra 	$L__BB0_5;
$L__BB0_6:
	setp.eq.s32 	%p5, %r5, 0;
	@%p5 bra 	$L__BB0_15;
	and.b32  	%r17, %r38, 7;
	setp.lt.u32 	%p6, %r5, 8;
	@%p6 bra 	$L__BB0_9;
	shl.b32 	%r86, %r126, 2;
	mov.u32 	%r87, _ZZ9ab_kerneliiiPiS_S_E2ab;
	add.s32 	%r88, %r87, %r86;
	ld.shared.u32 	%r89, [%r88];
	add.s32 	%r90, %r89, %r133;
	ld.shared.u32 	%r91, [%r88+4];
	add.s32 	%r92, %r91, %r90;
	ld.shared.u32 	%r93, [%r88+8];
	add.s32 	%r94, %r93, %r92;
	ld.shared.u32 	%r95, [%r88+12];
	add.s32 	%r96, %r95, %r94;
	ld.shared.u32 	%r97, [%r88+16];
	add.s32 	%r98, %r97, %r96;
	ld.shared.u32 	%r99, [%r88+20];
	add.s32 	%r100, %r99, %r98;
	ld.shared.u32 	%r101, [%r88+24];
	add.s32 	%r102, %r101, %r100;
	ld.shared.u32 	%r103, [%r88+28];
	add.s32 	%r133, %r103, %r102;
	add.s32 	%r126, %r126, 8;
$L__BB0_9:
	setp.eq.s32 	%p7, %r17, 0;
	@%p7 bra 	$L__BB0_15;
	and.b32  	%r23, %r38, 3;
	setp.lt.u32 	%p8, %r17, 4;
	@%p8 bra 	$L__BB0_12;
	shl.b32 	%r105, %r126, 2;
	mov.u32 	%r106, _ZZ9ab_kerneliiiPiS_S_E2ab;
	add.s32 	%r107, %r106, %r105;
	ld.shared.u32 	%r108, [%r107];
	add.s32 	%r109, %r108, %r133;
	ld.shared.u32 	%r110, [%r107+4];
	add.s32 	%r111, %r110, %r109;
	ld.shared.u32 	%r112, [%r107+8];
	add.s32 	%r113, %r112, %r111;
	ld.shared.u32 	%r114, [%r107+12];
	add.s32 	%r133, %r114, %r113;
	add.s32 	%r126, %r126, 4;
$L__BB0_12:
	setp.eq.s32 	%p9, %r23, 0;
	@%p9 bra 	$L__BB0_15;
	shl.b32 	%r115, %r126, 2;
	mov.u32 	%r116, _ZZ9ab_kerneliiiPiS_S_E2ab;
	add.s32 	%r131, %r116, %r115;
	neg.s32 	%r130, %r23;
$L__BB0_14:
	.pragma "nounroll";
	ld.shared.u32 	%r117, [%r131];
	add.s32 	%r133, %r117, %r133;
	add.s32 	%r131, %r131, 4;
	add.s32 	%r130, %r130, 1;
	setp.ne.s32 	%p10, %r130, 0;
	@%p10 bra 	$L__BB0_14;
$L__BB0_15:
	st.global.u32 	[%rd1], %r133;
$L__BB0_16:
	ret;

}
	// .globl	_Z10cdt_kerneliiiPiS_S_
.visible .entry _Z10cdt_kerneliiiPiS_S_(
	.param .u32 _Z10cdt_kerneliiiPiS_S__param_0,
	.param .u32 _Z10cdt_kerneliiiPiS_S__param_1,
	.param .u32 _Z10cdt_kerneliiiPiS_S__param_2,
	.param .u64 .ptr .align 1 _Z10cdt_kerneliiiPiS_S__param_3,
	.param .u64 .ptr .align 1 _Z10cdt_kerneliiiPiS_S__param_4,
	.param .u64 .ptr .align 1 _Z10cdt_kerneliiiPiS_S__param_5
)
{
	.reg .pred 	%p<11>;
	.reg .b32 	%r<134>;
	.reg .b64 	%rd<13>;
	// demoted variable
	.shared .align 4 .b8 _ZZ10cdt_kerneliiiPiS_S_E3cdt[4096];
	ld.param.u32 	%r38, [_Z10cdt_kerneliiiPiS_S__param_1];
	ld.param.u32 	%r39, [_Z10cdt_kerneliiiPiS_S__param_2];
	ld.param.u64 	%rd2, [_Z10cdt_kerneliiiPiS_S__param_3];
	ld.param.u64 	%rd3, [_Z10cdt_kerneliiiPiS_S__param_4];
	ld.param.u64 	%rd4, [_Z10cdt_kerneliiiPiS_S__param_5];
	cvta.to.global.u64 	%rd5, %rd4;
	mov.u32 	%r1, %ctaid.x;
	mov.u32 	%r2, %ctaid.y;
	mov.u32 	%r3, %tid.x;
	mad.lo.s32 	%r40, %r39, %r1, %r2;
	mul.wide.s32 	%rd6, %r40, 4;
	add.s64 	%rd1, %rd5, %rd6;
	mov.b32 	%r41, 0;
	st.global.u32 	[%rd1], %r41;
	setp.ge.s32 	%p1, %r3, %r38;
	@%p1 bra 	$L__BB1_2;
	cvta.to.global.u64 	%rd7, %rd2;
	cvta.to.global.u64 	%rd8, %rd3;
	mad.lo.s32 	%r42, %r38, %r1, %r3;
	mul.wide.u32 	%rd9, %r42, 4;
	add.s64 	%rd10, %rd7, %rd9;
	ld.global.u32 	%r43, [%rd10];
	mad.lo.s32 	%r44, %r38, %r2, %r3;
	mul.wide.u32 	%rd11, %r44, 4;
	add.s64 	%rd12, %rd8, %rd11;
	ld.global.u32 	%r45, [%rd12];
	mul.lo.s32 	%r46, %r45, %r43;
	shl.b32 	%r47, %r3, 2;
	mov.u32 	%r48, _ZZ10cdt_kerneliiiPiS_S_E3cdt;
	add.s32 	%r49, %r48, %r47;
	st.shared.u32 	[%r49], %r46;
$L__BB1_2:
	bar.sync 	0;
	setp.lt.s32 	%p2, %r38, 1;
	@%p2 bra 	$L__BB1_16;
	ld.global.u32 	%r133, [%rd1];
	and.b32  	%r5, %r38, 15;
	setp.lt.u32 	%p3, %r38, 16;
	mov.b32 	%r126, 0;
	@%p3 bra 	$L__BB1_6;
	and.b32  	%r126, %r38, 2147483632;
	mov.u32 	%r53, _ZZ10cdt_kerneliiiPiS_S_E3cdt;
	add.s32 	%r118, %r53, 32;
	neg.s32 	%r119, %r126;
$L__BB1_5:
	.pragma "nounroll";
	ld.shared.u32 	%r54, [%r118+-32];
	add.s32 	%r55, %r54, %r133;
	ld.shared.u32 	%r56, [%r118+-28];
	add.s32 	%r57, %r56, %r55;
	ld.shared.u32 	%r58, [%r118+-24];
	add.s32 	%r59, %r58, %r57;
	ld.shared.u32 	%r60, [%r118+-20];
	add.s32 	%r61, %r60, %r59;
	ld.shared.u32 	%r62, [%r118+-16];
	add.s32 	%r63, %r62, %r61;
	ld.shared.u32 	%r64, [%r118+-12];
	add.s32 	%r65, %r64, %r63;
	ld.shared.u32 	%r66, [%r118+-8];
	add.s32 	%r67, %r66, %r65;
	ld.shared.u32 	%r68, [%r118+-4];
	add.s32 	%r69, %r68, %r67;
	ld.shared.u32 	%r70, [%r118];
	add.s32 	%r71, %r70, %r69;
	ld.shared.u32 	%r72, [%r118+4];
	add.s32 	%r73, %r72, %r71;
	ld.shared.u32 	%r74, [%r118+8];
	add.s32 	%r75, %r74, %r73;
	ld.shared.u32 	%r76, [%r118+12];
	add.s32 	%r77, %r76, %r75;
	ld.shared.u32 	%r78, [%r118+16];
	add.s32 	%r79, %r78, %r77;
	ld.shared.u32 	%r80, [%r118+20];
	add.s32 	%r81, %r80, %r79;
	ld.shared.u32 	%r82, [%r118+24];
	add.s32 	%r83, %r82, %r81;
	ld.shared.u32 	%r84, [%r118+28];
	add.s32 	%r133, %r84, %r83;
	add.s32 	%r119, %r119, 16;
	add.s32 	%r118, %r118, 64;
	setp.ne.s32 	%p4, %r119, 0;
	@%p4 bra 	$L__BB1_5;
$L__BB1_6:
	setp.eq.s32 	%p5, %r5, 0;
	@%p5 bra 	$L__BB1_15;
	and.b32  	%r17, %r38, 7;
	setp.lt.u32 	%p6, %r5, 8;
	@%p6 bra 	$L__BB1_9;
	shl.b32 	%r86, %r126, 2;
	mov.u32 	%r87, _ZZ10cdt_kerneliiiPiS_S_E3cdt;
	add.s32 	%r88, %r87, %r86;
	ld.shared.u32 	%r89, [%r88];
	add.s32 	%r90, %r89, %r133;
	ld.shared.u32 	%r91, [%r88+4];
	add.s32 	%r92, %r91, %r90;
	ld.shared.u32 	%r93, [%r88+8];
	add.s32 	%r94, %r93, %r92;
	ld.shared.u32 	%r95, [%r88+12];
	add.s32 	%r96, %r95, %r94;
	ld.shared.u32 	%r97, [%r88+16];
	add.s32 	%r98, %r97, %r96;
	ld.shared.u32 	%r99, [%r88+20];
	add.s32 	%r100, %r99, %r98;
	ld.shared.u32 	%r101, [%r88+24];
	add.s32 	%r102, %r101, %r100;
	ld.shared.u32 	%r103, [%r88+28];
	add.s32 	%r133, %r103, %r102;
	add.s32 	%r126, %r126, 8;
$L__BB1_9:
	setp.eq.s32 	%p7, %r17, 0;
	@%p7 bra 	$L__BB1_15;
	and.b32  	%r23, %r38, 3;
	setp.lt.u32 	%p8, %r17, 4;
	@%p8 bra 	$L__BB1_12;
	shl.b32 	%r105, %r126, 2;
	mov.u32 	%r106, _ZZ10cdt_kerneliiiPiS_S_E3cdt;
	add.s32 	%r107, %r106, %r105;
	ld.shared.u32 	%r108, [%r107];
	add.s32 	%r109, %r108, %r133;
	ld.shared.u32 	%r110, [%r107+4];
	add.s32 	%r111, %r110, %r109;
	ld.shared.u32 	%r112, [%r107+8];
	add.s32 	%r113, %r112, %r111;
	ld.shared.u32 	%r114, [%r107+12];
	add.s32 	%r133, %r114, %r113;
	add.s32 	%r126, %r126, 4;
$L__BB1_12:
	setp.eq.s32 	%p9, %r23, 0;
	@%p9 bra 	$L__BB1_15;
	shl.b32 	%r115, %r126, 2;
	mov.u32 	%r116, _ZZ10cdt_kerneliiiPiS_S_E3cdt;
	add.s32 	%r131, %r116, %r115;
	neg.s32 	%r130, %r23;
$L__BB1_14:
	.pragma "nounroll";
	ld.shared.u32 	%r117, [%r131];
	add.s32 	%r133, %r117, %r133;
	add.s32 	%r131, %r131, 4;
	add.s32 	%r130, %r130, 1;
	setp.ne.s32 	%p10, %r130, 0;
	@%p10 bra 	$L__BB1_14;
$L__BB1_15:
	st.global.u32 	[%rd1], %r133;
$L__BB1_16:
	ret;

}
	// .globl	_Z10sum_kerneliiiPiS_S_
.visible .entry _Z10sum_kerneliiiPiS_S_(
	.param .u32 _Z10sum_kerneliiiPiS_S__param_0,
	.param .u32 _Z10sum_kerneliiiPiS_S__param_1,
	.param .u32 _Z10sum_kerneliiiPiS_S__param_2,
	.param .u64 .ptr .align 1 _Z10sum_kerneliiiPiS_S__param_3,
	.param .u64 .ptr .align 1 _Z10sum_kerneliiiPiS_S__param_4,
	.param .u64 .ptr .align 1 _Z10sum_kerneliiiPiS_S__param_5
)
{
	.reg .b32 	%r<8>;
	.reg .b64 	%rd<11>;

	ld.param.u32 	%r1, [_Z10sum_kerneliiiPiS_S__param_2];
	ld.param.u64 	%rd1, [_Z10sum_kerneliiiPiS_S__param_3];
	ld.param.u64 	%rd2, [_Z10sum_kerneliiiPiS_S__param_4];
	ld.param.u64 	%rd3, [_Z10sum_kerneliiiPiS_S__param_5];
	cvta.to.global.u64 	%rd4, %rd3;
	cvta.to.global.u64 	%rd5, %rd2;
	cvta.to.global.u64 	%rd6, %rd1;
	mov.u32 	%r2, %ctaid.x;
	mov.u32 	%r3, %ctaid.y;
	mad.lo.s32 	%r4, %r1, %r2, %r3;
	mul.wide.s32 	%rd7, %r4, 4;
	add.s64 	%rd8, %rd6, %rd7;
	ld.global.u32 	%r5, [%rd8];
	add.s64 	%rd9, %rd5, %rd7;
	ld.global.u32 	%r6, [%rd9];
	add.s32 	%r7, %r6, %r5;
	add.s64 	%rd10, %rd4, %rd7;
	st.global.u32 	[%rd10], %r7;
	ret;

}


// ===== COMPILED SASS (sm_100) =====

	.target	sm_100

	.elftype	@"ET_EXEC"


//--------------------- .note.nv.tkinfo           --------------------------
	.section	.note.nv.tkinfo,"",@"SHT_NOTE"
	.sectionflags	@"SHF_NOTE_NV_TKINFO"
	.tkinfo
        /*0018*/ 	.word	0x00000002
        /*0030*/ 	.string	""
        /*0030*/ 	.string	"ptxas"
        /*0030*/ 	.string	"Cuda compilation tools, release 13.0, V13.0.88"
        /*0030*/ 	.string	"Build cuda_13.0.r13.0/compiler.36424714_0"
        /*0030*/ 	.string	"-arch sm_100 -m 64 "



//--------------------- .note.nv.cuinfo           --------------------------
	.section	.note.nv.cuinfo,"",@"SHT_NOTE"
	.sectionflags	@"SHF_NOTE_NV_CUINFO"
        /*0018*/ 	.short	0x0002
        /*001a*/ 	.short	0x0064
        /*001c*/ 	.short	0x0082
	.zero		2


//--------------------- .nv.info                  --------------------------
	.section	.nv.info,"",@"SHT_CUDA_INFO"
	.align	4


	//----- nvinfo : EIATTR_REGCOUNT
	.align		4
        /*0000*/ 	.byte	0x04, 0x2f
        /*0002*/ 	.short	(.L_1 - .L_0)
	.align		4
.L_0:
        /*0004*/ 	.word	index@(_Z9ab_kerneliiiPiS_S_)
        /*0008*/ 	.word	0x0000001a


	//----- nvinfo : EIATTR_FRAME_SIZE
	.align		4
.L_1:
        /*000c*/ 	.byte	0x04, 0x11
        /*000e*/ 	.short	(.L_3 - .L_2)
	.align		4
.L_2:
        /*0010*/ 	.word	index@(_Z9ab_kerneliiiPiS_S_)
        /*0014*/ 	.word	0x00000000


	//----- nvinfo : EIATTR_REGCOUNT
	.align		4
.L_3:
        /*0018*/ 	.byte	0x04, 0x2f
        /*001a*/ 	.short	(.L_5 - .L_4)
	.align		4
.L_4:
        /*001c*/ 	.word	index@(_Z10cdt_kerneliiiPiS_S_)
        /*0020*/ 	.word	0x0000001a


	//----- nvinfo : EIATTR_FRAME_SIZE
	.align		4
.L_5:
        /*0024*/ 	.byte	0x04, 0x11
        /*0026*/ 	.short	(.L_7 - .L_6)
	.align		4
.L_6:
        /*0028*/ 	.word	index@(_Z10cdt_kerneliiiPiS_S_)
        /*002c*/ 	.word	0x00000000


	//----- nvinfo : EIATTR_REGCOUNT
	.align		4
.L_7:
        /*0030*/ 	.byte	0x04, 0x2f
        /*0032*/ 	.short	(.L_9 - .L_8)
	.align		4
.L_8:
        /*0034*/ 	.word	index@(_Z10sum_kerneliiiPiS_S_)
        /*0038*/ 	.word	0x0000000c


	//----- nvinfo : EIATTR_FRAME_SIZE
	.align		4
.L_9:
        /*003c*/ 	.byte	0x04, 0x11
        /*003e*/ 	.short	(.L_11 - .L_10)
	.align		4
.L_10:
        /*0040*/ 	.word	index@(_Z10sum_kerneliiiPiS_S_)
        /*0044*/ 	.word	0x00000000


	//----- nvinfo : EIATTR_MIN_STACK_SIZE
	.align		4
.L_11:
        /*0048*/ 	.byte	0x04, 0x12
        /*004a*/ 	.short	(.L_13 - .L_12)
	.align		4
.L_12:
        /*004c*/ 	.word	index@(_Z10sum_kerneliiiPiS_S_)
        /*0050*/ 	.word	0x00000000


	//----- nvinfo : EIATTR_MIN_STACK_SIZE
	.align		4
.L_13:
        /*0054*/ 	.byte	0x04, 0x12
        /*0056*/ 	.short	(.L_15 - .L_14)
	.align		4
.L_14:
        /*0058*/ 	.word	index@(_Z10cdt_kerneliiiPiS_S_)
        /*005c*/ 	.word	0x00000000


	//----- nvinfo : EIATTR_MIN_STACK_SIZE
	.align		4
.L_15:
        /*0060*/ 	.byte	0x04, 0x12
        /*0062*/ 	.short	(.L_17 - .L_16)
	.align		4
.L_16:
        /*0064*/ 	.word	index@(_Z9ab_kerneliiiPiS_S_)
        /*0068*/ 	.word	0x00000000
.L_17:


//--------------------- .nv.compat                --------------------------
	.section	.nv.compat,"",@"SHT_CUDA_COMPAT_INFO"
	.align	4
        /*0000*/ 	.byte	0x02, 0x09, 0x00, 0x00, 0x02, 0x02, 0x01, 0x00, 0x02, 0x05, 0x05, 0x00, 0x03, 0x07, 0x01, 0x01
        /*0010*/ 	.byte	0x02, 0x03, 0x00, 0x00, 0x02, 0x06, 0x01, 0x00, 0x04, 0x0b, 0x08, 0x00, 0x09, 0x00, 0x00, 0x00
        /*0020*/ 	.byte	0x00, 0x00, 0x00, 0x00


//--------------------- .nv.info._Z10sum_kerneliiiPiS_S_ --------------------------
	.section	.nv.info._Z10sum_kerneliiiPiS_S_,"",@"SHT_CUDA_INFO"
	.sectionflags	@""
	.align	4


	//----- nvinfo : EIATTR_CUDA_API_VERSION
	.align		4
        /*0000*/ 	.byte	0x04, 0x37
        /*0002*/ 	.short	(.L_19 - .L_18)
.L_18:
        /*0004*/ 	.word	0x00000082


	//----- nvinfo : EIATTR_KPARAM_INFO
	.align		4
.L_19:
        /*0008*/ 	.byte	0x04, 0x17
        /*000a*/ 	.short	(.L_21 - .L_20)
.L_20:
        /*000c*/ 	.word	0x00000000
        /*0010*/ 	.short	0x0005
        /*0012*/ 	.short	0x0020
        /*0014*/ 	.byte	0x00, 0xf5, 0x21, 0x00


	//----- nvinfo : EIATTR_KPARAM_INFO
	.align		4
.L_21:
        /*0018*/ 	.byte	0x04, 0x17
        /*001a*/ 	.short	(.L_23 - .L_22)
.L_22:
        /*001c*/ 	.word	0x00000000
        /*0020*/ 	.short	0x0004
        /*0022*/ 	.short	0x0018
        /*0024*/ 	.byte	0x00, 0xf5, 0x21, 0x00


	//----- nvinfo : EIATTR_KPARAM_INFO
	.align		4
.L_23:
        /*0028*/ 	.byte	0x04, 0x17
        /*002a*/ 	.short	(.L_25 - .L_24)
.L_24:
        /*002c*/ 	.word	0x00000000
        /*0030*/ 	.short	0x0003
        /*0032*/ 	.short	0x0010
        /*0034*/ 	.byte	0x00, 0xf5, 0x21, 0x00


	//----- nvinfo : EIATTR_KPARAM_INFO
	.align		4
.L_25:
        /*0038*/ 	.byte	0x04, 0x17
        /*003a*/ 	.short	(.L_27 - .L_26)
.L_26:
        /*003c*/ 	.word	0x00000000
        /*0040*/ 	.short	0x0002
        /*0042*/ 	.short	0x0008
        /*0044*/ 	.byte	0x00, 0xf0, 0x11, 0x00


	//----- nvinfo : EIATTR_KPARAM_INFO
	.align		4
.L_27:
        /*0048*/ 	.byte	0x04, 0x17
        /*004a*/ 	.short	(.L_29 - .L_28)
.L_28:
        /*004c*/ 	.word	0x00000000
        /*0050*/ 	.short	0x0001
        /*0052*/ 	.short	0x0004
        /*0054*/ 	.byte	0x00, 0xf0, 0x11, 0x00


	//----- nvinfo : EIATTR_KPARAM_INFO
	.align		4
.L_29:
        /*0058*/ 	.byte	0x04, 0x17
        /*005a*/ 	.short	(.L_31 - .L_30)
.L_30:
        /*005c*/ 	.word	0x00000000
        /*0060*/ 	.short	0x0000
        /*0062*/ 	.short	0x0000
        /*0064*/ 	.byte	0x00, 0xf0, 0x11, 0x00


	//----- nvinfo : EIATTR_SPARSE_MMA_MASK
	.align		4
.L_31:
        /*0068*/ 	.byte	0x03, 0x50
        /*006a*/ 	.short	0x0000


	//----- nvinfo : EIATTR_MAXREG_COUNT
	.align		4
        /*006c*/ 	.byte	0x03, 0x1b
        /*006e*/ 	.short	0x00ff


	//----- nvinfo : EIATTR_MERCURY_ISA_VERSION
	.align		4
        /*0070*/ 	.byte	0x03, 0x5f
        /*0072*/ 	.short	0x0101


	//----- nvinfo : EIATTR_VRC_CTA_INIT_COUNT
	.align		4
        /*0074*/ 	.byte	0x02, 0x4a
	.zero		1
	.zero		1


	//----- nvinfo : EIATTR_EXIT_INSTR_OFFSETS
	.align		4
        /*0078*/ 	.byte	0x04, 0x1c
        /*007a*/ 	.short	(.L_33 - .L_32)


	//   ....[0]....
.L_32:
        /*007c*/ 	.word	0x00000100


	//----- nvinfo : EIATTR_CBANK_PARAM_SIZE
	.align		4
.L_33:
        /*0080*/ 	.byte	0x03, 0x19
        /*0082*/ 	.short	0x0028


	//----- nvinfo : EIATTR_PARAM_CBANK
	.align		4
        /*0084*/ 	.byte	0x04, 0x0a
        /*0086*/ 	.short	(.L_35 - .L_34)
	.align		4
.L_34:
        /*0088*/ 	.word	index@(.nv.constant0._Z10sum_kerneliiiPiS_S_)
        /*008c*/ 	.short	0x0380
        /*008e*/ 	.short	0x0028


	//----- nvinfo : EIATTR_SW_WAR
	.align		4
.L_35:
        /*0090*/ 	.byte	0x04, 0x36
        /*0092*/ 	.short	(.L_37 - .L_36)
.L_36:
        /*0094*/ 	.word	0x00000008
.L_37:


//--------------------- .nv.info._Z10cdt_kerneliiiPiS_S_ --------------------------
	.section	.nv.info._Z10cdt_kerneliiiPiS_S_,"",@"SHT_CUDA_INFO"
	.sectionflags	@""
	.align	4


	//----- nvinfo : EIATTR_CUDA_API_VERSION
	.align		4
        /*0000*/ 	.byte	0x04, 0x37
        /*0002*/ 	.short	(.L_39 - .L_38)
.L_38:
        /*0004*/ 	.word	0x00000082


	//----- nvinfo : EIATTR_KPARAM_INFO
	.align		4
.L_39:
        /*0008*/ 	.byte	0x04, 0x17
        /*000a*/ 	.short	(.L_41 - .L_40)
.L_40:
        /*000c*/ 	.word	0x00000000
        /*0010*/ 	.short	0x0005
        /*0012*/ 	.short	0x0020
        /*0014*/ 	.byte	0x00, 0xf5, 0x21, 0x00


	//----- nvinfo : EIATTR_KPARAM_INFO
	.align		4
.L_41:
        /*0018*/ 	.byte	0x04, 0x17
        /*001a*/ 	.short	(.L_43 - .L_42)
.L_42:
        /*001c*/ 	.word	0x00000000
        /*0020*/ 	.short	0x0004
        /*0022*/ 	.short	0x0018
        /*0024*/ 	.byte	0x00, 0xf5, 0x21, 0x00


	//----- nvinfo : EIATTR_KPARAM_INFO
	.align		4
.L_43:
        /*0028*/ 	.byte	0x04, 0x17
        /*002a*/ 	.short	(.L_45 - .L_44)
.L_44:
        /*002c*/ 	.word	0x00000000
        /*0030*/ 	.short	0x0003
        /*0032*/ 	.short	0x0010
        /*0034*/ 	.byte	0x00, 0xf5, 0x21, 0x00


	//----- nvinfo : EIATTR_KPARAM_INFO
	.align		4
.L_45:
        /*0038*/ 	.byte	0x04, 0x17
        /*003a*/ 	.short	(.L_47 - .L_46)
.L_46:
        /*003c*/ 	.word	0x00000000
        /*0040*/ 	.short	0x0002
        /*0042*/ 	.short	0x0008
        /*0044*/ 	.byte	0x00, 0xf0, 0x11, 0x00


	//----- nvinfo : EIATTR_KPARAM_INFO
	.align		4
.L_47:
        /*0048*/ 	.byte	0x04, 0x17
        /*004a*/ 	.short	(.L_49 - .L_48)
.L_48:
        /*004c*/ 	.word	0x00000000
        /*0050*/ 	.short	0x0001
        /*0052*/ 	.short	0x0004
        /*0054*/ 	.byte	0x00, 0xf0, 0x11, 0x00


	//----- nvinfo : EIATTR_KPARAM_INFO
	.align		4
.L_49:
        /*0058*/ 	.byte	0x04, 0x17
        /*005a*/ 	.short	(.L_51 - .L_50)
.L_50:
        /*005c*/ 	.word	0x00000000
        /*0060*/ 	.short	0x0000
        /*0062*/ 	.short	0x0000
        /*0064*/ 	.byte	0x00, 0xf0, 0x11, 0x00


	//----- nvinfo : EIATTR_SPARSE_MMA_MASK
	.align		4
.L_51:
        /*0068*/ 	.byte	0x03, 0x50
        /*006a*/ 	.short	0x0000


	//----- nvinfo : EIATTR_MAXREG_COUNT
	.align		4
        /*006c*/ 	.byte	0x03, 0x1b
        /*006e*/ 	.short	0x00ff


	//----- nvinfo : EIATTR_NUM_BARRIERS
	.align		4
        /*0070*/ 	.byte	0x02, 0x4c
        /*0072*/ 	.byte	0x01
	.zero		1


	//----- nvinfo : EIATTR_MERCURY_ISA_VERSION
	.align		4
        /*0074*/ 	.byte	0x03, 0x5f
        /*0076*/ 	.short	0x0101


	//----- nvinfo : EIATTR_VRC_CTA_INIT_COUNT
	.align		4
        /*0078*/ 	.byte	0x02, 0x4a
	.zero		1
	.zero		1


	//----- nvinfo : EIATTR_EXIT_INSTR_OFFSETS
	.align		4
        /*007c*/ 	.byte	0x04, 0x1c
        /*007e*/ 	.short	(.L_53 - .L_52)


	//   ....[0]....
.L_52:
        /*0080*/ 	.word	0x000001f0


	//   ....[1]....
        /*0084*/ 	.word	0x00000660


	//----- nvinfo : EIATTR_CRS_STACK_SIZE
	.align		4
.L_53:
        /*0088*/ 	.byte	0x04, 0x1e
        /*008a*/ 	.short	(.L_55 - .L_54)
.L_54:
        /*008c*/ 	.word	0x00000000


	//----- nvinfo : EIATTR_CBANK_PARAM_SIZE
	.align		4
.L_55:
        /*0090*/ 	.byte	0x03, 0x19
        /*0092*/ 	.short	0x0028


	//----- nvinfo : EIATTR_PARAM_CBANK
	.align		4
        /*0094*/ 	.byte	0x04, 0x0a
        /*0096*/ 	.short	(.L_57 - .L_56)
	.align		4
.L_56:
        /*0098*/ 	.word	index@(.nv.constant0._Z10cdt_kerneliiiPiS_S_)
        /*009c*/ 	.short	0x0380
        /*009e*/ 	.short	0x0028


	//----- nvinfo : EIATTR_SW_WAR
	.align		4
.L_57:
        /*00a0*/ 	.byte	0x04, 0x36
        /*00a2*/ 	.short	(.L_59 - .L_58)
.L_58:
        /*00a4*/ 	.word	0x00000008
.L_59:


//--------------------- .nv.info._Z9ab_kerneliiiPiS_S_ --------------------------
	.section	.nv.info._Z9ab_kerneliiiPiS_S_,"",@"SHT_CUDA_INFO"
	.sectionflags	@""
	.align	4


	//----- nvinfo : EIATTR_CUDA_API_VERSION
	.align		4
        /*0000*/ 	.byte	0x04, 0x37
        /*0002*/ 	.short	(.L_61 - .L_60)
.L_60:
        /*0004*/ 	.word	0x00000082


	//----- nvinfo : EIATTR_KPARAM_INFO
	.align		4
.L_61:
        /*0008*/ 	.byte	0x04, 0x17
        /*000a*/ 	.short	(.L_63 - .L_62)
.L_62:
        /*000c*/ 	.word	0x00000000
        /*0010*/ 	.short	0x0005
        /*0012*/ 	.short	0x0020
        /*0014*/ 	.byte	0x00, 0xf5, 0x21, 0x00


	//----- nvinfo : EIATTR_KPARAM_INFO
	.align		4
.L_63:
        /*0018*/ 	.byte	0x04, 0x17
        /*001a*/ 	.short	(.L_65 - .L_64)
.L_64:
        /*001c*/ 	.word	0x00000000
        /*0020*/ 	.short	0x0004
        /*0022*/ 	.short	0x0018
        /*0024*/ 	.byte	0x00, 0xf5, 0x21, 0x00


	//----- nvinfo : EIATTR_KPARAM_INFO
	.align		4
.L_65:
        /*0028*/ 	.byte	0x04, 0x17
        /*002a*/ 	.short	(.L_67 - .L_66)
.L_66:
        /*002c*/ 	.word	0x00000000
        /*0030*/ 	.short	0x0003
        /*0032*/ 	.short	0x0010
        /*0034*/ 	.byte	0x00, 0xf5, 0x21, 0x00


	//----- nvinfo : EIATTR_KPARAM_INFO
	.align		4
.L_67:
        /*0038*/ 	.byte	0x04, 0x17
        /*003a*/ 	.short	(.L_69 - .L_68)
.L_68:
        /*003c*/ 	.word	0x00000000
        /*0040*/ 	.short	0x0002
        /*0042*/ 	.short	0x0008
        /*0044*/ 	.byte	0x00, 0xf0, 0x11, 0x00


	//----- nvinfo : EIATTR_KPARAM_INFO
	.align		4
.L_69:
        /*0048*/ 	.byte	0x04, 0x17
        /*004a*/ 	.short	(.L_71 - .L_70)
.L_70:
        /*004c*/ 	.word	0x00000000
        /*0050*/ 	.short	0x0001
        /*0052*/ 	.short	0x0004
        /*0054*/ 	.byte	0x00, 0xf0, 0x11, 0x00


	//----- nvinfo : EIATTR_KPARAM_INFO
	.align		4
.L_71:
        /*0058*/ 	.byte	0x04, 0x17
        /*005a*/ 	.short	(.L_73 - .L_72)
.L_72:
        /*005c*/ 	.word	0x00000000
        /*0060*/ 	.short	0x0000
        /*0062*/ 	.short	0x0000
        /*0064*/ 	.byte	0x00, 0xf0, 0x11, 0x00


	//----- nvinfo : EIATTR_SPARSE_MMA_MASK
	.align		4
.L_73:
        /*0068*/ 	.byte	0x03, 0x50
        /*006a*/ 	.short	0x0000


	//----- nvinfo : EIATTR_MAXREG_COUNT
	.align		4
        /*006c*/ 	.byte	0x03, 0x1b
        /*006e*/ 	.short	0x00ff


	//----- nvinfo : EIATTR_NUM_BARRIERS
	.align		4
        /*0070*/ 	.byte	0x02, 0x4c
        /*0072*/ 	.byte	0x01
	.zero		1


	//----- nvinfo : EIATTR_MERCURY_ISA_VERSION
	.align		4
        /*0074*/ 	.byte	0x03, 0x5f
        /*0076*/ 	.short	0x0101


	//----- nvinfo : EIATTR_VRC_CTA_INIT_COUNT
	.align		4
        /*0078*/ 	.byte	0x02, 0x4a
	.zero		1
	.zero		1


	//----- nvinfo : EIATTR_EXIT_INSTR_OFFSETS
	.align		4
        /*007c*/ 	.byte	0x04, 0x1c
        /*007e*/ 	.short	(.L_75 - .L_74)


	//   ....[0]....
.L_74:
        /*0080*/ 	.word	0x000001f0


	//   ....[1]....
        /*0084*/ 	.word	0x00000660


	//----- nvinfo : EIATTR_CRS_STACK_SIZE
	.align		4
.L_75:
        /*0088*/ 	.byte	0x04, 0x1e
        /*008a*/ 	.short	(.L_77 - .L_76)
.L_76:
        /*008c*/ 	.word	0x00000000


	//----- nvinfo : EIATTR_CBANK_PARAM_SIZE
	.align		4
.L_77:
        /*0090*/ 	.byte	0x03, 0x19
        /*0092*/ 	.short	0x0028


	//----- nvinfo : EIATTR_PARAM_CBANK
	.align		4
        /*0094*/ 	.byte	0x04, 0x0a
        /*0096*/ 	.short	(.L_79 - .L_78)
	.align		4
.L_78:
        /*0098*/ 	.word	index@(.nv.constant0._Z9ab_kerneliiiPiS_S_)
        /*009c*/ 	.short	0x0380
        /*009e*/ 	.short	0x0028


	//----- nvinfo : EIATTR_SW_WAR
	.align		4
.L_79:
        /*00a0*/ 	.byte	0x04, 0x36
        /*00a2*/ 	.short	(.L_81 - .L_80)
.L_80:
        /*00a4*/ 	.word	0x00000008
.L_81:


//--------------------- .nv.callgraph             --------------------------
	.section	.nv.callgraph,"",@"SHT_CUDA_CALLGRAPH"
	.align	4
	.sectionentsize	8
	.align		4
        /*0000*/ 	.word	0x00000000
	.align		4
        /*0004*/ 	.word	0xffffffff
	.align		4
        /*0008*/ 	.word	0x00000000
	.align		4
        /*000c*/ 	.word	0xfffffffe
	.align		4
        /*0010*/ 	.word	0x00000000
	.align		4
        /*0014*/ 	.word	0xfffffffd
	.align		4
        /*0018*/ 	.word	0x00000000
	.align		4
        /*001c*/ 	.word	0xfffffffc


//--------------------- .text._Z10sum_kerneliiiPiS_S_ --------------------------
	.section	.text._Z10sum_kerneliiiPiS_S_,"ax",@progbits
	.align	128
        .global         _Z10sum_kerneliiiPiS_S_
        .type           _Z10sum_kerneliiiPiS_S_,@function
        .size           _Z10sum_kerneliiiPiS_S_,(.L_x_19 - _Z10sum_kerneliiiPiS_S_)
        .other          _Z10sum_kerneliiiPiS_S_,@"STO_CUDA_ENTRY STV_DEFAULT"
_Z10sum_kerneliiiPiS_S_:
.text._Z10sum_kerneliiiPiS_S_:
[----:B------:R-:W-:Y:S01]  /*0000*/  LDC R1, c[0x0][0x37c] ;  /* 0x0000df00ff017b82 */ /* 0x000fe20000000800 */
[----:B------:R-:W0:Y:S07]  /*0010*/  S2R R9, SR_CTAID.Y ;  /* 0x0000000000097919 */ /* 0x000e2e0000002600 */
[----:B------:R-:W0:Y:S01]  /*0020*/  S2UR UR6, SR_CTAID.X ;  /* 0x00000000000679c3 */ /* 0x000e220000002500 */
[----:B------:R-:W1:Y:S07]  /*0030*/  LDCU.64 UR4, c[0x0][0x358] ;  /* 0x00006b00ff0477ac */ /* 0x000e6e0008000a00 */
[----:B------:R-:W0:Y:S08]  /*0040*/  LDC R0, c[0x0][0x388] ;  /* 0x0000e200ff007b82 */ /* 0x000e300000000800 */
[----:B------:R-:W2:Y:S08]  /*0050*/  LDC.64 R2, c[0x0][0x390] ;  /* 0x0000e400ff027b82 */ /* 0x000eb00000000a00 */
[----:B------:R-:W3:Y:S01]  /*0060*/  LDC.64 R4, c[0x0][0x398] ;  /* 0x0000e600ff047b82 */ /* 0x000ee20000000a00 */
[----:B0-----:R-:W-:-:S07]  /*0070*/  IMAD R9, R0, UR6, R9 ;  /* 0x0000000600097c24 */ /* 0x001fce000f8e0209 */
[----:B------:R-:W0:Y:S01]  /*0080*/  LDC.64 R6, c[0x0][0x3a0] ;  /* 0x0000e800ff067b82 */ /* 0x000e220000000a00 */
[----:B--2---:R-:W-:-:S06]  /*0090*/  IMAD.WIDE R2, R9, 0x4, R2 ;  /* 0x0000000409027825 */ /* 0x004fcc00078e0202 */
[----:B-1----:R-:W2:Y:S01]  /*00a0*/  LDG.E R2, desc[UR4][R2.64] ;  /* 0x0000000402027981 */ /* 0x002ea2000c1e1900 */
[----:B---3--:R-:W-:-:S06]  /*00b0*/  IMAD.WIDE R4, R9, 0x4, R4 ;  /* 0x0000000409047825 */ /* 0x008fcc00078e0204 */
[----:B------:R-:W2:Y:S01]  /*00c0*/  LDG.E R5, desc[UR4][R4.64] ;  /* 0x0000000404057981 */ /* 0x000ea2000c1e1900 */
[----:B0-----:R-:W-:Y:S01]  /*00d0*/  IMAD.WIDE R6, R9, 0x4, R6 ;  /* 0x0000000409067825 */ /* 0x001fe200078e0206 */
[----:B--2---:R-:W-:-:S05]  /*00e0*/  IADD3 R9, PT, PT, R2, R5, RZ ;  /* 0x0000000502097210 */ /* 0x004fca0007ffe0ff */
[----:B------:R-:W-:Y:S01]  /*00f0*/  STG.E desc[UR4][R6.64], R9 ;  /* 0x0000000906007986 */ /* 0x000fe2000c101904 */
[----:B------:R-:W-:Y:S05]  /*0100*/  EXIT ;  /* 0x000000000000794d */ /* 0x000fea0003800000 */
.L_x_0:
[----:B------:R-:W-:-:S00]  /*0110*/  BRA `(.L_x_0) ;  /* 0xfffffffc00fc7947 */ /* 0x000fc0000383ffff */
[----:B------:R-:W-:-:S00]  /*0120*/  NOP ;  /* 0x0000000000007918 */ /* 0x000fc00000000000 */
        /* <DEDUP_REMOVED lines=13> */
.L_x_19:


//--------------------- .text._Z10cdt_kerneliiiPiS_S_ --------------------------
	.section	.text._Z10cdt_kerneliiiPiS_S_,"ax",@progbits
	.align	128
        .global         _Z10cdt_kerneliiiPiS_S_
        .type           _Z10cdt_kerneliiiPiS_S_,@function
        .size           _Z10cdt_kerneliiiPiS_S_,(.L_x_20 - _Z10cdt_kerneliiiPiS_S_)
        .other          _Z10cdt_kerneliiiPiS_S_,@"STO_CUDA_ENTRY STV_DEFAULT"
_Z10cdt_kerneliiiPiS_S_:
.text._Z10cdt_kerneliiiPiS_S_:
[----:B------:R-:W-:Y:S01]  /*0000*/  LDC R1, c[0x0][0x37c] ;  /* 0x0000df00ff017b82 */ /* 0x000fe20000000800 */
[----:B------:R-:W0:Y:S07]  /*0010*/  S2R R11, SR_CTAID.Y ;  /* 0x00000000000b7919 */ /* 0x000e2e0000002600 */
[----:B------:R-:W0:Y:S01]  /*0020*/  S2UR UR8, SR_CTAID.X ;  /* 0x00000000000879c3 */ /* 0x000e220000002500 */
[----:B------:R-:W1:Y:S01]  /*0030*/  LDCU.64 UR6, c[0x0][0x358] ;  /* 0x00006b00ff0677ac */ /* 0x000e620008000a00 */
[----:B------:R-:W-:Y:S01]  /*0040*/  BSSY.RECONVERGENT B0, `(.L_x_1) ;  /* 0x0000019000007945 */ /* 0x000fe20003800200 */
[----:B------:R-:W2:Y:S05]  /*0050*/  S2R R13, SR_TID.X ;  /* 0x00000000000d7919 */ /* 0x000eaa0000002100 */
[----:B------:R-:W0:Y:S08]  /*0060*/  LDC R4, c[0x0][0x388] ;  /* 0x0000e200ff047b82 */ /* 0x000e300000000800 */
[----:B------:R-:W3:Y:S08]  /*0070*/  LDC.64 R2, c[0x0][0x3a0] ;  /* 0x0000e800ff027b82 */ /* 0x000ef00000000a00 */
[----:B------:R-:W2:Y:S01]  /*0080*/  LDC R0, c[0x0][0x384] ;  /* 0x0000e100ff007b82 */ /* 0x000ea20000000800 */
[----:B0-----:R-:W-:-:S04]  /*0090*/  IMAD R5, R4, UR8, R11 ;  /* 0x0000000804057c24 */ /* 0x001fc8000f8e020b */
[----:B---3--:R-:W-:-:S05]  /*00a0*/  IMAD.WIDE R2, R5, 0x4, R2 ;  /* 0x0000000405027825 */ /* 0x008fca00078e0202 */
[----:B-1----:R0:W-:Y:S01]  /*00b0*/  STG.E desc[UR6][R2.64], RZ ;  /* 0x000000ff02007986 */ /* 0x0021e2000c101906 */
[----:B--2---:R-:W-:Y:S02]  /*00c0*/  ISETP.GE.AND P0, PT, R13, R0, PT ;  /* 0x000000000d00720c */ /* 0x004fe40003f06270 */
[----:B------:R-:W-:-:S11]  /*00d0*/  ISETP.GE.AND P1, PT, R0, 0x1, PT ;  /* 0x000000010000780c */ /* 0x000fd60003f26270 */
[----:B0-----:R-:W-:Y:S05]  /*00e0*/  @P0 BRA `(.L_x_2) ;  /* 0x0000000000380947 */ /* 0x001fea0003800000 */
[----:B------:R-:W0:Y:S01]  /*00f0*/  LDC.64 R6, c[0x0][0x398] ;  /* 0x0000e600ff067b82 */ /* 0x000e220000000a00 */
[--C-:B------:R-:W-:Y:S02]  /*0100*/  IMAD R11, R11, R0, R13.reuse ;  /* 0x000000000b0b7224 */ /* 0x100fe400078e020d */
[----:B------:R-:W-:-:S05]  /*0110*/  IMAD R9, R0, UR8, R13 ;  /* 0x0000000800097c24 */ /* 0x000fca000f8e020d */
[----:B------:R-:W1:Y:S01]  /*0120*/  LDC.64 R4, c[0x0][0x390] ;  /* 0x0000e400ff047b82 */ /* 0x000e620000000a00 */
[----:B0-----:R-:W-:-:S06]  /*0130*/  IMAD.WIDE.U32 R6, R11, 0x4, R6 ;  /* 0x000000040b067825 */ /* 0x001fcc00078e0006 */
[----:B------:R-:W2:Y:S01]  /*0140*/  LDG.E R7, desc[UR6][R6.64] ;  /* 0x0000000606077981 */ /* 0x000ea2000c1e1900 */
[----:B-1----:R-:W-:-:S06]  /*0150*/  IMAD.WIDE.U32 R4, R9, 0x4, R4 ;  /* 0x0000000409047825 */ /* 0x002fcc00078e0004 */
[----:B------:R-:W2:Y:S01]  /*0160*/  LDG.E R4, desc[UR6][R4.64] ;  /* 0x0000000604047981 */ /* 0x000ea2000c1e1900 */
[----:B------:R-:W0:Y:S01]  /*0170*/  S2UR UR5, SR_CgaCtaId ;  /* 0x00000000000579c3 */ /* 0x000e220000008800 */
[----:B------:R-:W-:Y:S02]  /*0180*/  UMOV UR4, 0x400 ;  /* 0x0000040000047882 */ /* 0x000fe40000000000 */
[----:B0-----:R-:W-:-:S06]  /*0190*/  ULEA UR4, UR5, UR4, 0x18 ;  /* 0x0000000405047291 */ /* 0x001fcc000f8ec0ff */
[----:B------:R-:W-:Y:S01]  /*01a0*/  LEA R9, R13, UR4, 0x2 ;  /* 0x000000040d097c11 */ /* 0x000fe2000f8e10ff */
[----:B--2---:R-:W-:-:S05]  /*01b0*/  IMAD R8, R4, R7, RZ ;  /* 0x0000000704087224 */ /* 0x004fca00078e02ff */
[----:B------:R0:W-:Y:S02]  /*01c0*/  STS [R9], R8 ;  /* 0x0000000809007388 */ /* 0x0001e40000000800 */
.L_x_2:
[----:B------:R-:W-:Y:S05]  /*01d0*/  BSYNC.RECONVERGENT B0 ;  /* 0x0000000000007941 */ /* 0x000fea0003800200 */
.L_x_1:
[----:B------:R-:W-:Y:S06]  /*01e0*/  BAR.SYNC.DEFER_BLOCKING 0x0 ;  /* 0x0000000000007b1d */ /* 0x000fec0000010000 */
[----:B------:R-:W-:Y:S05]  /*01f0*/  @!P1 EXIT ;  /* 0x000000000000994d */ /* 0x000fea0003800000 */
[----:B------:R1:W5:Y:S01]  /*0200*/  LDG.E R21, desc[UR6][R2.64] ;  /* 0x0000000602157981 */ /* 0x000362000c1e1900 */
[C---:B------:R-:W-:Y:S01]  /*0210*/  ISETP.GE.U32.AND P1, PT, R0.reuse, 0x10, PT ;  /* 0x000000100000780c */ /* 0x040fe20003f26070 */
[----:B------:R-:W-:Y:S01]  /*0220*/  IMAD.MOV.U32 R20, RZ, RZ, RZ ;  /* 0x000000ffff147224 */ /* 0x000fe200078e00ff */
[----:B------:R-:W-:-:S04]  /*0230*/  LOP3.LUT R22, R0, 0xf, RZ, 0xc0, !PT ;  /* 0x0000000f00167812 */ /* 0x000fc800078ec0ff */
[----:B------:R-:W-:-:S07]  /*0240*/  ISETP.NE.AND P0, PT, R22, RZ, PT ;  /* 0x000000ff1600720c */ /* 0x000fce0003f05270 */
[----:B-1----:R-:W-:Y:S06]  /*0250*/  @!P1 BRA `(.L_x_3) ;  /* 0x0000000000589947 */ /* 0x002fec0003800000 */
[----:B------:R-:W1:Y:S01]  /*0260*/  S2UR UR5, SR_CgaCtaId ;  /* 0x00000000000579c3 */ /* 0x000e620000008800 */
[----:B------:R-:W-:Y:S01]  /*0270*/  LOP3.LUT R20, R0, 0x7ffffff0, RZ, 0xc0, !PT ;  /* 0x7ffffff000147812 */ /* 0x000fe200078ec0ff */
[----:B------:R-:W-:-:S04]  /*0280*/  UMOV UR4, 0x400 ;  /* 0x0000040000047882 */ /* 0x000fc80000000000 */
[----:B------:R-:W-:Y:S01]  /*0290*/  IMAD.MOV R23, RZ, RZ, -R20 ;  /* 0x000000ffff177224 */ /* 0x000fe200078e0a14 */
[----:B-1----:R-:W-:-:S04]  /*02a0*/  ULEA UR4, UR5, UR4, 0x18 ;  /* 0x0000000405047291 */ /* 0x002fc8000f8ec0ff */
[----:B------:R-:W-:-:S12]  /*02b0*/  UIADD3 UR4, UPT, UPT, UR4, 0x20, URZ ;  /* 0x0000002004047890 */ /* 0x000fd8000fffe0ff */
.L_x_4:
[----:B------:R-:W1:Y:S01]  /*02c0*/  LDS.128 R4, [UR4+-0x20] ;  /* 0xffffe004ff047984 */ /* 0x000e620008000c00 */
[----:B------:R-:W-:-:S03]  /*02d0*/  VIADD R23, R23, 0x10 ;  /* 0x0000001017177836 */ /* 0x000fc60000000000 */
[----:B0-----:R-:W0:Y:S02]  /*02e0*/  LDS.128 R8, [UR4+-0x10] ;  /* 0xfffff004ff087984 */ /* 0x001e240008000c00 */
[----:B------:R-:W-:Y:S02]  /*02f0*/  ISETP.NE.AND P1, PT, R23, RZ, PT ;  /* 0x000000ff1700720c */ /* 0x000fe40003f25270 */
[----:B------:R-:W2:Y:S04]  /*0300*/  LDS.128 R12, [UR4] ;  /* 0x00000004ff0c7984 */ /* 0x000ea80008000c00 */
[----:B------:R-:W3:Y:S01]  /*0310*/  LDS.128 R16, [UR4+0x10] ;  /* 0x00001004ff107984 */ /* 0x000ee20008000c00 */
[----:B------:R-:W-:Y:S01]  /*0320*/  UIADD3 UR4, UPT, UPT, UR4, 0x40, URZ ;  /* 0x0000004004047890 */ /* 0x000fe2000fffe0ff */
[----:B-1---5:R-:W-:-:S04]  /*0330*/  IADD3 R4, PT, PT, R5, R4, R21 ;  /* 0x0000000405047210 */ /* 0x022fc80007ffe015 */
[----:B------:R-:W-:-:S04]  /*0340*/  IADD3 R4, PT, PT, R7, R6, R4 ;  /* 0x0000000607047210 */ /* 0x000fc80007ffe004 */
[----:B0-----:R-:W-:-:S04]  /*0350*/  IADD3 R4, PT, PT, R9, R8, R4 ;  /* 0x0000000809047210 */ /* 0x001fc80007ffe004 */
[----:B------:R-:W-:-:S04]  /*0360*/  IADD3 R4, PT, PT, R11, R10, R4 ;  /* 0x0000000a0b047210 */ /* 0x000fc80007ffe004 */
[----:B--2---:R-:W-:-:S04]  /*0370*/  IADD3 R4, PT, PT, R13, R12, R4 ;  /* 0x0000000c0d047210 */ /* 0x004fc80007ffe004 */
[----:B------:R-:W-:-:S04]  /*0380*/  IADD3 R4, PT, PT, R15, R14, R4 ;  /* 0x0000000e0f047210 */ /* 0x000fc80007ffe004 */
[----:B---3--:R-:W-:-:S04]  /*0390*/  IADD3 R4, PT, PT, R17, R16, R4 ;  /* 0x0000001011047210 */ /* 0x008fc80007ffe004 */
[----:B------:R-:W-:Y:S01]  /*03a0*/  IADD3 R21, PT, PT, R19, R18, R4 ;  /* 0x0000001213157210 */ /* 0x000fe20007ffe004 */
[----:B------:R-:W-:Y:S06]  /*03b0*/  @P1 BRA `(.L_x_4) ;  /* 0xfffffffc00c01947 */ /* 0x000fec000383ffff */
.L_x_3:
[----:B------:R-:W-:Y:S05]  /*03c0*/  @!P0 BRA `(.L_x_5) ;  /* 0x0000000000a08947 */ /* 0x000fea0003800000 */
[----:B------:R-:W-:Y:S02]  /*03d0*/  ISETP.GE.U32.AND P0, PT, R22, 0x8, PT ;  /* 0x000000081600780c */ /* 0x000fe40003f06070 */
[----:B------:R-:W-:-:S04]  /*03e0*/  LOP3.LUT R13, R0, 0x7, RZ, 0xc0, !PT ;  /* 0x00000007000d7812 */ /* 0x000fc800078ec0ff */
[----:B------:R-:W-:-:S07]  /*03f0*/  ISETP.NE.AND P1, PT, R13, RZ, PT ;  /* 0x000000ff0d00720c */ /* 0x000fce0003f25270 */
[----:B------:R-:W-:Y:S06]  /*0400*/  @!P0 BRA `(.L_x_6) ;  /* 0x00000000002c8947 */ /* 0x000fec0003800000 */
[----:B------:R-:W1:Y:S01]  /*0410*/  S2R R5, SR_CgaCtaId ;  /* 0x0000000000057919 */ /* 0x000e620000008800 */
[----:B------:R-:W-:-:S04]  /*0420*/  MOV R4, 0x400 ;  /* 0x0000040000047802 */ /* 0x000fc80000000f00 */
[----:B-1----:R-:W-:-:S05]  /*0430*/  LEA R5, R5, R4, 0x18 ;  /* 0x0000000405057211 */ /* 0x002fca00078ec0ff */
[C---:B------:R-:W-:Y:S02]  /*0440*/  IMAD R12, R20.reuse, 0x4, R5 ;  /* 0x00000004140c7824 */ /* 0x040fe400078e0205 */
[----:B------:R-:W-:-:S03]  /*0450*/  VIADD R20, R20, 0x8 ;  /* 0x0000000814147836 */ /* 0x000fc60000000000 */
[----:B------:R-:W1:Y:S04]  /*0460*/  LDS.128 R4, [R12] ;  /* 0x000000000c047984 */ /* 0x000e680000000c00 */
[----:B0-----:R-:W0:Y:S01]  /*0470*/  LDS.128 R8, [R12+0x10] ;  /* 0x000010000c087984 */ /* 0x001e220000000c00 */
[----:B-1---5:R-:W-:-:S04]  /*0480*/  IADD3 R4, PT, PT, R5, R4, R21 ;  /* 0x0000000405047210 */ /* 0x022fc80007ffe015 */
[----:B------:R-:W-:-:S04]  /*0490*/  IADD3 R4, PT, PT, R7, R6, R4 ;  /* 0x0000000607047210 */ /* 0x000fc80007ffe004 */
[----:B0-----:R-:W-:-:S04]  /*04a0*/  IADD3 R4, PT, PT, R9, R8, R4 ;  /* 0x0000000809047210 */ /* 0x001fc80007ffe004 */
[----:B------:R-:W-:-:S07]  /*04b0*/  IADD3 R21, PT, PT, R11, R10, R4 ;  /* 0x0000000a0b157210 */ /* 0x000fce0007ffe004 */
.L_x_6:
        /* <DEDUP_REMOVED lines=9> */
[----:B------:R-:W-:-:S04]  /*0550*/  VIADD R20, R20, 0x4 ;  /* 0x0000000414147836 */ /* 0x000fc80000000000 */
[----:B------:R-:W1:Y:S02]  /*0560*/  LDS.128 R4, [R5] ;  /* 0x0000000005047984 */ /* 0x000e640000000c00 */
[----:B-1---5:R-:W-:-:S04]  /*0570*/  IADD3 R4, PT, PT, R5, R4, R21 ;  /* 0x0000000405047210 */ /* 0x022fc80007ffe015 */
[----:B------:R-:W-:-:S07]  /*0580*/  IADD3 R21, PT, PT, R7, R6, R4 ;  /* 0x0000000607157210 */ /* 0x000fce0007ffe004 */
.L_x_7:
[----:B------:R-:W-:Y:S05]  /*0590*/  @!P1 BRA `(.L_x_5) ;  /* 0x00000000002c9947 */ /* 0x000fea0003800000 */
[----:B------:R-:W1:Y:S01]  /*05a0*/  S2R R5, SR_CgaCtaId ;  /* 0x0000000000057919 */ /* 0x000e620000008800 */
[----:B------:R-:W-:Y:S01]  /*05b0*/  MOV R4, 0x400 ;  /* 0x0000040000047802 */ /* 0x000fe20000000f00 */
[----:B------:R-:W-:-:S03]  /*05c0*/  IMAD.MOV R0, RZ, RZ, -R0 ;  /* 0x000000ffff007224 */ /* 0x000fc600078e0a00 */
[----:B-1----:R-:W-:-:S05]  /*05d0*/  LEA R5, R5, R4, 0x18 ;  /* 0x0000000405057211 */ /* 0x002fca00078ec0ff */
[----:B------:R-:W-:-:S07]  /*05e0*/  IMAD R20, R20, 0x4, R5 ;  /* 0x0000000414147824 */ /* 0x000fce00078e0205 */
.L_x_8:
[----:B------:R1:W2:Y:S01]  /*05f0*/  LDS R4, [R20] ;  /* 0x0000000014047984 */ /* 0x0002a20000000800 */
[----:B------:R-:W-:-:S05]  /*0600*/  VIADD R0, R0, 0x1 ;  /* 0x0000000100007836 */ /* 0x000fca0000000000 */
[----:B------:R-:W-:Y:S01]  /*0610*/  ISETP.NE.AND P0, PT, R0, RZ, PT ;  /* 0x000000ff0000720c */ /* 0x000fe20003f05270 */
[----:B-1----:R-:W-:Y:S02]  /*0620*/  VIADD R20, R20, 0x4 ;  /* 0x0000000414147836 */ /* 0x002fe40000000000 */
[----:B--2--5:R-:W-:-:S10]  /*0630*/  IMAD.IADD R21, R4, 0x1, R21 ;  /* 0x0000000104157824 */ /* 0x024fd400078e0215 */
[----:B------:R-:W-:Y:S05]  /*0640*/  @P0 BRA `(.L_x_8) ;  /* 0xfffffffc00e80947 */ /* 0x000fea000383ffff */
.L_x_5:
[----:B-----5:R-:W-:Y:S01]  /*0650*/  STG.E desc[UR6][R2.64], R21 ;  /* 0x0000001502007986 */ /* 0x020fe2000c101906 */
[----:B------:R-:W-:Y:S05]  /*0660*/  EXIT ;  /* 0x000000000000794d */ /* 0x000fea0003800000 */
.L_x_9:
        /* <DEDUP_REMOVED lines=9> */
.L_x_20:


//--------------------- .text._Z9ab_kerneliiiPiS_S_ --------------------------
	.section	.text._Z9ab_kerneliiiPiS_S_,"ax",@progbits
	.align	128
        .global         _Z9ab_kerneliiiPiS_S_
        .type           _Z9ab_kerneliiiPiS_S_,@function
        .size           _Z9ab_kerneliiiPiS_S_,(.L_x_21 - _Z9ab_kerneliiiPiS_S_)
        .other          _Z9ab_kerneliiiPiS_S_,@"STO_CUDA_ENTRY STV_DEFAULT"
_Z9ab_kerneliiiPiS_S_:
.text._Z9ab_kerneliiiPiS_S_:
        /* <DEDUP_REMOVED lines=16> */
[----:B------:R-:W-:Y:S02]  /*0100*/  IMAD R11, R13, R8, R11 ;  /* 0x000000080d0b7224 */ /* 0x000fe400078e020b */
[----:B------:R-:W-:-:S05]  /*0110*/  IMAD R9, R0, UR8, R13 ;  /* 0x0000000800097c24 */ /* 0x000fca000f8e020d */
[----:B------:R-:W1:Y:S01]  /*0120*/  LDC.64 R4, c[0x0][0x390] ;  /* 0x0000e400ff047b82 */ /* 0x000e620000000a00 */
[----:B0-----:R-:W-:-:S06]  /*0130*/  IMAD.WIDE R6, R11, 0x4, R6 ;  /* 0x000000040b067825 */ /* 0x001fcc00078e0206 */
        /* <DEDUP_REMOVED lines=9> */
.L_x_11:
[----:B------:R-:W-:Y:S05]  /*01d0*/  BSYNC.RECONVERGENT B0 ;  /* 0x0000000000007941 */ /* 0x000fea0003800200 */
.L_x_10:
        /* <DEDUP_REMOVED lines=14> */
.L_x_13:
        /* <DEDUP_REMOVED lines=16> */
.L_x_12:
        /* <DEDUP_REMOVED lines=16> */
.L_x_15:
        /* <DEDUP_REMOVED lines=13> */
.L_x_16:
[----:B------:R-:W-:Y:S05]  /*0590*/  @!P1 BRA `(.L_x_14) ;  /* 0x00000000002c9947 */ /* 0x000fea0003800000 */
[----:B------:R-:W1:Y:S01]  /*05a0*/  S2R R5, SR_CgaCtaId ;  /* 0x0000000000057919 */ /* 0x000e620000008800 */
[----:B------:R-:W-:Y:S01]  /*05b0*/  MOV R4, 0x400 ;  /* 0x0000040000047802 */ /* 0x000fe20000000f00 */
[----:B------:R-:W-:-:S03]  /*05c0*/  IMAD.MOV R0, RZ, RZ, -R0 ;  /* 0x000000ffff007224 */ /* 0x000fc600078e0a00 */
[----:B-1----:R-:W-:-:S05]  /*05d0*/  LEA R5, R5, R4, 0x18 ;  /* 0x0000000405057211 */ /* 0x002fca00078ec0ff */
[----:B------:R-:W-:-:S07]  /*05e0*/  IMAD R20, R20, 0x4, R5 ;  /* 0x0000000414147824 */ /* 0x000fce00078e0205 */
.L_x_17:
[----:B------:R1:W2:Y:S01]  /*05f0*/  LDS R4, [R20] ;  /* 0x0000000014047984 */ /* 0x0002a20000000800 */
[----:B------:R-:W-:-:S05]  /*0600*/  VIADD R0, R0, 0x1 ;  /* 0x0000000100007836 */ /* 0x000fca0000000000 */
[----:B------:R-:W-:Y:S01]  /*0610*/  ISETP.NE.AND P0, PT, R0, RZ, PT ;  /* 0x000000ff0000720c */ /* 0x000fe20003f05270 */
[----:B-1----:R-:W-:Y:S02]  /*0620*/  VIADD R20, R20, 0x4 ;  /* 0x0000000414147836 */ /* 0x002fe40000000000 */
[----:B--2--5:R-:W-:-:S10]  /*0630*/  IMAD.IADD R21, R4, 0x1, R21 ;  /* 0x0000000104157824 */ /* 0x024fd400078e0215 */
[----:B------:R-:W-:Y:S05]  /*0640*/  @P0 BRA `(.L_x_17) ;  /* 0xfffffffc00e80947 */ /* 0x000fea000383ffff */
.L_x_14:
[----:B-----5:R-:W-:Y:S01]  /*0650*/  STG.E desc[UR6][R2.64], R21 ;  /* 0x0000001502007986 */ /* 0x020fe2000c101906 */
[----:B------:R-:W-:Y:S05]  /*0660*/  EXIT ;  /* 0x000000000000794d */ /* 0x000fea0003800000 */
.L_x_18:
        /* <DEDUP_REMOVED lines=9> */
.L_x_21:


//--------------------- .nv.shared.reserved.0     --------------------------
	.section	.nv.shared.reserved.0,"aw",@nobits
	.weak		__nv_reservedSMEM_offset_0_alias
	.size		__nv_reservedSMEM_offset_0_alias, 0, 64
	.other		__nv_reservedSMEM_offset_0_alias,@"STO_CUDA_RESERVED_SHARED STV_DEFAULT"
__nv_reservedSMEM_offset_0_alias:
	.zero		0
	.zero		64


//--------------------- .nv.shared._Z10cdt_kerneliiiPiS_S_ --------------------------
	.section	.nv.shared._Z10cdt_kerneliiiPiS_S_,"aw",@nobits
	.sectionflags	@""
	.align	4
.nv.shared._Z10cdt_kerneliiiPiS_S_:
	.zero		5120


//--------------------- .nv.shared._Z9ab_kerneliiiPiS_S_ --------------------------
	.section	.nv.shared._Z9ab_kerneliiiPiS_S_,"aw",@nobits
	.sectionflags	@""
	.align	4
.nv.shared._Z9ab_kerneliiiPiS_S_:
	.zero		5120


//--------------------- .nv.constant0._Z10sum_kerneliiiPiS_S_ --------------------------
	.section	.nv.constant0._Z10sum_kerneliiiPiS_S_,"a",@progbits
	.sectionflags	@""
	.align	4
.nv.constant0._Z10sum_kerneliiiPiS_S_:
	.zero		936


//--------------------- .nv.constant0._Z10cdt_kerneliiiPiS_S_ --------------------------
	.section	.nv.constant0._Z10cdt_kerneliiiPiS_S_,"a",@progbits
	.sectionflags	@""
	.align	4
.nv.constant0._Z10cdt_kerneliiiPiS_S_:
	.zero		936


//--------------------- .nv.constant0._Z9ab_kerneliiiPiS_S_ --------------------------
	.section	.nv.constant0._Z9ab_kerneliiiPiS_S_,"a",@progbits
	.sectionflags	@""
	.align	4
.nv.constant0._Z9ab_kerneliiiPiS_S_:
	.zero		936


//--------------------- SYMBOLS --------------------------

	.type		.nv.reservedSmem.offset0,@object
	.size		.nv.reservedSmem.offset0,0x4
	.type		.nv.reservedSmem.cap,@object
	.size		.nv.reservedSmem.cap,0x4
